//
// Generated by NVIDIA NVVM Compiler
//
// Compiler Build ID: CL-36424714
// Cuda compilation tools, release 13.0, V13.0.88
// Based on NVVM 20.0.0
//

.version 9.0
.target sm_100
.address_size 64

	// .globl	_Z20plugin_square_kernelPKfPfm

.visible .entry _Z20plugin_square_kernelPKfPfm(
	.param .u64 .ptr .align 1 _Z20plugin_square_kernelPKfPfm_param_0,
	.param .u64 .ptr .align 1 _Z20plugin_square_kernelPKfPfm_param_1,
	.param .u64 _Z20plugin_square_kernelPKfPfm_param_2
)
{
	.reg .pred 	%p<6>;
	.reg .b32 	%r<6>;
	.reg .b32 	%f<19>;
	.reg .b64 	%rd<26>;

	ld.param.u64 	%rd14, [_Z20plugin_square_kernelPKfPfm_param_0];
	ld.param.u64 	%rd15, [_Z20plugin_square_kernelPKfPfm_param_1];
	ld.param.u64 	%rd13, [_Z20plugin_square_kernelPKfPfm_param_2];
	cvta.to.global.u64 	%rd1, %rd15;
	cvta.to.global.u64 	%rd2, %rd14;
	mov.u32 	%r1, %ctaid.x;
	mov.u32 	%r2, %ntid.x;
	mov.u32 	%r3, %tid.x;
	mad.lo.s32 	%r4, %r1, %r2, %r3;
	shl.b32 	%r5, %r4, 3;
	cvt.u64.u32 	%rd3, %r5;
	or.b64  	%rd16, %rd3, 7;
	setp.lt.u64 	%p1, %rd16, %rd13;
	@%p1 bra 	$L__BB0_5;
	setp.le.u64 	%p2, %rd13, %rd3;
	@%p2 bra 	$L__BB0_4;
	add.s64 	%rd4, %rd3, 1;
	shl.b64 	%rd18, %rd3, 2;
	add.s64 	%rd24, %rd1, %rd18;
	add.s64 	%rd23, %rd2, %rd18;
	mov.b64 	%rd25, 0;
$L__BB0_3:
	ld.global.nc.f32 	%f1, [%rd23];
	mul.f32 	%f2, %f1, %f1;
	st.global.f32 	[%rd24], %f2;
	add.s64 	%rd10, %rd25, 1;
	setp.lt.u64 	%p3, %rd25, 7;
	add.s64 	%rd19, %rd4, %rd25;
	setp.lt.u64 	%p4, %rd19, %rd13;
	and.pred  	%p5, %p3, %p4;
	add.s64 	%rd24, %rd24, 4;
	add.s64 	%rd23, %rd23, 4;
	mov.u64 	%rd25, %rd10;
	@%p5 bra 	$L__BB0_3;
$L__BB0_4:
	ret;
$L__BB0_5:
	shl.b64 	%rd20, %rd3, 2;
	add.s64 	%rd21, %rd2, %rd20;
	ld.global.nc.v4.f32 	{%f3, %f4, %f5, %f6}, [%rd21];
	ld.global.nc.v4.f32 	{%f7, %f8, %f9, %f10}, [%rd21+16];
	mul.f32 	%f11, %f3, %f3;
	mul.f32 	%f12, %f4, %f4;
	mul.f32 	%f13, %f5, %f5;
	mul.f32 	%f14, %f6, %f6;
	mul.f32 	%f15, %f7, %f7;
	mul.f32 	%f16, %f8, %f8;
	mul.f32 	%f17, %f9, %f9;
	mul.f32 	%f18, %f10, %f10;
	add.s64 	%rd22, %rd1, %rd20;
	st.global.v4.f32 	[%rd22], {%f11, %f12, %f13, %f14};
	st.global.v4.f32 	[%rd22+16], {%f15, %f16, %f17, %f18};
	bra.uni 	$L__BB0_4;

}


// ===== COMPILED SASS (sm_100) =====

	.target	sm_100

	.elftype	@"ET_EXEC"


//--------------------- .note.nv.tkinfo           --------------------------
	.section	.note.nv.tkinfo,"",@"SHT_NOTE"
	.sectionflags	@"SHF_NOTE_NV_TKINFO"
	.tkinfo
        /*0018*/ 	.word	0x00000002
        /*0030*/ 	.string	""
        /*0030*/ 	.string	"ptxas"
        /*0030*/ 	.string	"Cuda compilation tools, release 13.0, V13.0.88"
        /*0030*/ 	.string	"Build cuda_13.0.r13.0/compiler.36424714_0"
        /*0030*/ 	.string	"-arch sm_100 -m 64 "



//--------------------- .note.nv.cuinfo           --------------------------
	.section	.note.nv.cuinfo,"",@"SHT_NOTE"
	.sectionflags	@"SHF_NOTE_NV_CUINFO"
        /*0018*/ 	.short	0x0002
        /*001a*/ 	.short	0x0064
        /*001c*/ 	.short	0x0082
	.zero		2


//--------------------- .nv.info                  --------------------------
	.section	.nv.info,"",@"SHT_CUDA_INFO"
	.align	4


	//----- nvinfo : EIATTR_REGCOUNT
	.align		4
        /*0000*/ 	.byte	0x04, 0x2f
        /*0002*/ 	.short	(.L_1 - .L_0)
	.align		4
.L_0:
        /*0004*/ 	.word	index@(_Z20plugin_square_kernelPKfPfm)
        /*0008*/ 	.word	0x00000012


	//----- nvinfo : EIATTR_FRAME_SIZE
	.align		4
.L_1:
        /*000c*/ 	.byte	0x04, 0x11
        /*000e*/ 	.short	(.L_3 - .L_2)
	.align		4
.L_2:
        /*0010*/ 	.word	index@(_Z20plugin_square_kernelPKfPfm)
        /*0014*/ 	.word	0x00000000


	//----- nvinfo : EIATTR_MIN_STACK_SIZE
	.align		4
.L_3:
        /*0018*/ 	.byte	0x04, 0x12
        /*001a*/ 	.short	(.L_5 - .L_4)
	.align		4
.L_4:
        /*001c*/ 	.word	index@(_Z20plugin_square_kernelPKfPfm)
        /*0020*/ 	.word	0x00000000
.L_5:


//--------------------- .nv.compat                --------------------------
	.section	.nv.compat,"",@"SHT_CUDA_COMPAT_INFO"
	.align	4
        /*0000*/ 	.byte	0x02, 0x09, 0x00, 0x00, 0x02, 0x02, 0x01, 0x00, 0x02, 0x05, 0x05, 0x00, 0x03, 0x07, 0x01, 0x01
        /*0010*/ 	.byte	0x02, 0x03, 0x00, 0x00, 0x02, 0x06, 0x01, 0x00, 0x04, 0x0b, 0x08, 0x00, 0x09, 0x00, 0x00, 0x00
        /*0020*/ 	.byte	0x00, 0x00, 0x00, 0x00


//--------------------- .nv.info._Z20plugin_square_kernelPKfPfm --------------------------
	.section	.nv.info._Z20plugin_square_kernelPKfPfm,"",@"SHT_CUDA_INFO"
	.sectionflags	@""
	.align	4


	//----- nvinfo : EIATTR_CUDA_API_VERSION
	.align		4
        /*0000*/ 	.byte	0x04, 0x37
        /*0002*/ 	.short	(.L_7 - .L_6)
.L_6:
        /*0004*/ 	.word	0x00000082


	//----- nvinfo : EIATTR_KPARAM_INFO
	.align		4
.L_7:
        /*0008*/ 	.byte	0x04, 0x17
        /*000a*/ 	.short	(.L_9 - .L_8)
.L_8:
        /*000c*/ 	.word	0x00000000
        /*0010*/ 	.short	0x0002
        /*0012*/ 	.short	0x0010
        /*0014*/ 	.byte	0x00, 0xf0, 0x21, 0x00


	//----- nvinfo : EIATTR_KPARAM_INFO
	.align		4
.L_9:
        /*0018*/ 	.byte	0x04, 0x17
        /*001a*/ 	.short	(.L_11 - .L_10)
.L_10:
        /*001c*/ 	.word	0x00000000
        /*0020*/ 	.short	0x0001
        /*0022*/ 	.short	0x0008
        /*0024*/ 	.byte	0x00, 0xf5, 0x21, 0x00


	//----- nvinfo : EIATTR_KPARAM_INFO
	.align		4
.L_11:
        /*0028*/ 	.byte	0x04, 0x17
        /*002a*/ 	.short	(.L_13 - .L_12)
.L_12:
        /*002c*/ 	.word	0x00000000
        /*0030*/ 	.short	0x0000
        /*0032*/ 	.short	0x0000
        /*0034*/ 	.byte	0x00, 0xf5, 0x21, 0x00


	//----- nvinfo : EIATTR_SPARSE_MMA_MASK
	.align		4
.L_13:
        /*0038*/ 	.byte	0x03, 0x50
        /*003a*/ 	.short	0x0000


	//----- nvinfo : EIATTR_MAXREG_COUNT
	.align		4
        /*003c*/ 	.byte	0x03, 0x1b
        /*003e*/ 	.short	0x00ff


	//----- nvinfo : EIATTR_MERCURY_ISA_VERSION
	.align		4
        /*0040*/ 	.byte	0x03, 0x5f
        /*0042*/ 	.short	0x0101


	//----- nvinfo : EIATTR_VRC_CTA_INIT_COUNT
	.align		4
        /*0044*/ 	.byte	0x02, 0x4a
	.zero		1
	.zero		1


	//----- nvinfo : EIATTR_EXIT_INSTR_OFFSETS
	.align		4
        /*0048*/ 	.byte	0x04, 0x1c
        /*004a*/ 	.short	(.L_15 - .L_14)


	//   ....[0]....
.L_14:
        /*004c*/ 	.word	0x000000e0


	//   ....[1]....
        /*0050*/ 	.word	0x000002f0


	//   ....[2]....
        /*0054*/ 	.word	0x00000430


	//----- nvinfo : EIATTR_CRS_STACK_SIZE
	.align		4
.L_15:
        /*0058*/ 	.byte	0x04, 0x1e
        /*005a*/ 	.short	(.L_17 - .L_16)
.L_16:
        /*005c*/ 	.word	0x00000000


	//----- nvinfo : EIATTR_CBANK_PARAM_SIZE
	.align		4
.L_17:
        /*0060*/ 	.byte	0x03, 0x19
        /*0062*/ 	.short	0x0018


	//----- nvinfo : EIATTR_PARAM_CBANK
	.align		4
        /*0064*/ 	.byte	0x04, 0x0a
        /*0066*/ 	.short	(.L_19 - .L_18)
	.align		4
.L_18:
        /*0068*/ 	.word	index@(.nv.constant0._Z20plugin_square_kernelPKfPfm)
        /*006c*/ 	.short	0x0380
        /*006e*/ 	.short	0x0018


	//----- nvinfo : EIATTR_SW_WAR
	.align		4
.L_19:
        /*0070*/ 	.byte	0x04, 0x36
        /*0072*/ 	.short	(.L_21 - .L_20)
.L_20:
        /*0074*/ 	.word	0x00000008
.L_21:


//--------------------- .nv.callgraph             --------------------------
	.section	.nv.callgraph,"",@"SHT_CUDA_CALLGRAPH"
	.align	4
	.sectionentsize	8
	.align		4
        /*0000*/ 	.word	0x00000000
	.align		4
        /*0004*/ 	.word	0xffffffff
	.align		4
        /*0008*/ 	.word	0x00000000
	.align		4
        /*000c*/ 	.word	0xfffffffe
	.align		4
        /*0010*/ 	.word	0x00000000
	.align		4
        /*0014*/ 	.word	0xfffffffd
	.align		4
        /*0018*/ 	.word	0x00000000
	.align		4
        /*001c*/ 	.word	0xfffffffc


//--------------------- .text._Z20plugin_square_kernelPKfPfm --------------------------
	.section	.text._Z20plugin_square_kernelPKfPfm,"ax",@progbits
	.align	128
        .global         _Z20plugin_square_kernelPKfPfm
        .type           _Z20plugin_square_kernelPKfPfm,@function
        .size           _Z20plugin_square_kernelPKfPfm,(.L_x_3 - _Z20plugin_square_kernelPKfPfm)
        .other          _Z20plugin_square_kernelPKfPfm,@"STO_CUDA_ENTRY STV_DEFAULT"
_Z20plugin_square_kernelPKfPfm:
.text._Z20plugin_square_kernelPKfPfm:
[----:B------:R-:W-:Y:S01]  /*0000*/  LDC R1, c[0x0][0x37c] ;  /* 0x0000df00ff017b82 */ /* 0x000fe20000000800 */
[----:B------:R-:W0:Y:S07]  /*0010*/  S2R R3, SR_TID.X ;  /* 0x0000000000037919 */ /* 0x000e2e0000002100 */
[----:B------:R-:W0:Y:S01]  /*0020*/  S2UR UR4, SR_CTAID.X ;  /* 0x00000000000479c3 */ /* 0x000e220000002500 */
[----:B------:R-:W1:Y:S07]  /*0030*/  LDCU.64 UR6, c[0x0][0x390] ;  /* 0x00007200ff0677ac */ /* 0x000e6e0008000a00 */
[----:B------:R-:W0:Y:S02]  /*0040*/  LDC R0, c[0x0][0x360] ;  /* 0x0000d800ff007b82 */ /* 0x000e240000000800 */
[----:B0-----:R-:W-:Y:S01]  /*0050*/  IMAD R0, R0, UR4, R3 ;  /* 0x0000000400007c24 */ /* 0x001fe2000f8e0203 */
[----:B------:R-:W0:Y:S03]  /*0060*/  LDCU.64 UR4, c[0x0][0x358] ;  /* 0x00006b00ff0477ac */ /* 0x000e260008000a00 */
[----:B------:R-:W-:-:S05]  /*0070*/  IMAD.SHL.U32 R0, R0, 0x8, RZ ;  /* 0x0000000800007824 */ /* 0x000fca00078e00ff */
[----:B------:R-:W-:-:S04]  /*0080*/  LOP3.LUT R2, R0, 0x7, RZ, 0xfc, !PT ;  /* 0x0000000700027812 */ /* 0x000fc800078efcff */
[----:B-1----:R-:W-:-:S04]  /*0090*/  ISETP.GE.U32.AND P0, PT, R2, UR6, PT ;  /* 0x0000000602007c0c */ /* 0x002fc8000bf06070 */
[----:B------:R-:W-:-:S13]  /*00a0*/  ISETP.GE.U32.AND.EX P0, PT, RZ, UR7, PT, P0 ;  /* 0x00000007ff007c0c */ /* 0x000fda000bf06100 */
[----:B0-----:R-:W-:Y:S05]  /*00b0*/  @!P0 BRA `(.L_x_0) ;  /* 0x0000000000908947 */ /* 0x001fea0003800000 */
[----:B------:R-:W-:-:S04]  /*00c0*/  ISETP.GE.U32.AND P0, PT, R0, UR6, PT ;  /* 0x0000000600007c0c */ /* 0x000fc8000bf06070 */
[----:B------:R-:W-:-:S13]  /*00d0*/  ISETP.GE.U32.AND.EX P0, PT, RZ, UR7, PT, P0 ;  /* 0x00000007ff007c0c */ /* 0x000fda000bf06100 */
[----:B------:R-:W-:Y:S05]  /*00e0*/  @P0 EXIT ;  /* 0x000000000000094d */ /* 0x000fea0003800000 */
[----:B------:R-:W0:Y:S01]  /*00f0*/  LDCU.128 UR8, c[0x0][0x380] ;  /* 0x00007000ff0877ac */ /* 0x000e220008000c00 */
[C---:B------:R-:W-:Y:S01]  /*0100*/  IMAD.SHL.U32 R2, R0.reuse, 0x4, RZ ;  /* 0x0000000400027824 */ /* 0x040fe200078e00ff */
[----:B------:R-:W-:Y:S01]  /*0110*/  IADD3 R11, P0, PT, R0, 0x1, RZ ;  /* 0x00000001000b7810 */ /* 0x000fe20007f1e0ff */
[----:B------:R-:W-:Y:S01]  /*0120*/  IMAD.MOV.U32 R6, RZ, RZ, RZ ;  /* 0x000000ffff067224 */ /* 0x000fe200078e00ff */
[----:B------:R-:W-:Y:S01]  /*0130*/  SHF.R.U32.HI R3, RZ, 0x1e, R0 ;  /* 0x0000001eff037819 */ /* 0x000fe20000011600 */
[----:B------:R-:W-:Y:S02]  /*0140*/  IMAD.MOV.U32 R4, RZ, RZ, RZ ;  /* 0x000000ffff047224 */ /* 0x000fe400078e00ff */
[----:B------:R-:W-:Y:S01]  /*0150*/  IMAD.X R13, RZ, RZ, RZ, P0 ;  /* 0x000000ffff0d7224 */ /* 0x000fe200000e06ff */
[C---:B0-----:R-:W-:Y:S02]  /*0160*/  IADD3 R9, P1, PT, R2.reuse, UR10, RZ ;  /* 0x0000000a02097c10 */ /* 0x041fe4000ff3e0ff */
[----:B------:R-:W-:-:S02]  /*0170*/  IADD3 R7, P2, PT, R2, UR8, RZ ;  /* 0x0000000802077c10 */ /* 0x000fc4000ff5e0ff */
[C---:B------:R-:W-:Y:S02]  /*0180*/  IADD3.X R10, PT, PT, R3.reuse, UR11, RZ, P1, !PT ;  /* 0x0000000b030a7c10 */ /* 0x040fe40008ffe4ff */
[----:B------:R-:W-:-:S09]  /*0190*/  IADD3.X R8, PT, PT, R3, UR9, RZ, P2, !PT ;  /* 0x0000000903087c10 */ /* 0x000fd200097fe4ff */
.L_x_1:
[----:B------:R-:W-:Y:S02]  /*01a0*/  IMAD.MOV.U32 R2, RZ, RZ, R7 ;  /* 0x000000ffff027224 */ /* 0x000fe400078e0007 */
[----:B------:R-:W-:-:S05]  /*01b0*/  IMAD.MOV.U32 R3, RZ, RZ, R8 ;  /* 0x000000ffff037224 */ /* 0x000fca00078e0008 */
[----:B------:R0:W2:Y:S01]  /*01c0*/  LDG.E.CONSTANT R0, desc[UR4][R2.64] ;  /* 0x0000000402007981 */ /* 0x0000a2000c1e9900 */
[----:B------:R-:W-:-:S05]  /*01d0*/  IADD3 R7, P4, PT, R7, 0x4, RZ ;  /* 0x0000000407077810 */ /* 0x000fca0007f9e0ff */
[----:B------:R-:W-:Y:S01]  /*01e0*/  IMAD.X R8, RZ, RZ, R8, P4 ;  /* 0x000000ffff087224 */ /* 0x000fe200020e0608 */
[----:B0-----:R-:W-:Y:S01]  /*01f0*/  MOV R2, R9 ;  /* 0x0000000900027202 */ /* 0x001fe20000000f00 */
[----:B------:R-:W-:Y:S01]  /*0200*/  IMAD.MOV.U32 R3, RZ, RZ, R10 ;  /* 0x000000ffff037224 */ /* 0x000fe200078e000a */
[----:B------:R-:W-:-:S04]  /*0210*/  IADD3 R9, P3, PT, R9, 0x4, RZ ;  /* 0x0000000409097810 */ /* 0x000fc80007f7e0ff */
[----:B------:R-:W-:Y:S01]  /*0220*/  IADD3.X R10, PT, PT, RZ, R10, RZ, P3, !PT ;  /* 0x0000000aff0a7210 */ /* 0x000fe20001ffe4ff */
[----:B--2---:R-:W-:Y:S01]  /*0230*/  FMUL R5, R0, R0 ;  /* 0x0000000000057220 */ /* 0x004fe20000400000 */
[----:B------:R-:W-:-:S04]  /*0240*/  IADD3 R0, P1, PT, R6, R11, RZ ;  /* 0x0000000b06007210 */ /* 0x000fc80007f3e0ff */
[----:B------:R-:W-:Y:S01]  /*0250*/  ISETP.GE.U32.AND P0, PT, R0, UR6, PT ;  /* 0x0000000600007c0c */ /* 0x000fe2000bf06070 */
[----:B------:R0:W-:Y:S01]  /*0260*/  STG.E desc[UR4][R2.64], R5 ;  /* 0x0000000502007986 */ /* 0x0001e2000c101904 */
[----:B------:R-:W-:Y:S01]  /*0270*/  IMAD.X R0, R4, 0x1, R13, P1 ;  /* 0x0000000104007824 */ /* 0x000fe200008e060d */
[----:B------:R-:W-:-:S04]  /*0280*/  ISETP.LT.U32.AND P1, PT, R6, 0x7, PT ;  /* 0x000000070600780c */ /* 0x000fc80003f21070 */
[----:B------:R-:W-:Y:S02]  /*0290*/  ISETP.GE.U32.AND.EX P0, PT, R0, UR7, PT, P0 ;  /* 0x0000000700007c0c */ /* 0x000fe4000bf06100 */
[----:B------:R-:W-:Y:S02]  /*02a0*/  ISETP.LT.U32.AND.EX P1, PT, R4, RZ, PT, P1 ;  /* 0x000000ff0400720c */ /* 0x000fe40003f21110 */
[----:B------:R-:W-:-:S05]  /*02b0*/  IADD3 R0, P2, PT, R6, 0x1, RZ ;  /* 0x0000000106007810 */ /* 0x000fca0007f5e0ff */
[----:B------:R-:W-:Y:S02]  /*02c0*/  IMAD.X R4, RZ, RZ, R4, P2 ;  /* 0x000000ffff047224 */ /* 0x000fe400010e0604 */
[----:B------:R-:W-:-:S04]  /*02d0*/  IMAD.MOV.U32 R6, RZ, RZ, R0 ;  /* 0x000000ffff067224 */ /* 0x000fc800078e0000 */
[----:B0-----:R-:W-:Y:S05]  /*02e0*/  @!P0 BRA P1, `(.L_x_1) ;  /* 0xfffffffc00ac8947 */ /* 0x001fea000083ffff */
[----:B------:R-:W-:Y:S05]  /*02f0*/  EXIT ;  /* 0x000000000000794d */ /* 0x000fea0003800000 */
.L_x_0:
[----:B------:R-:W0:Y:S01]  /*0300*/  LDCU.128 UR8, c[0x0][0x380] ;  /* 0x00007000ff0877ac */ /* 0x000e220008000c00 */
[----:B------:R-:W-:Y:S01]  /*0310*/  IMAD.SHL.U32 R4, R0, 0x4, RZ ;  /* 0x0000000400047824 */ /* 0x000fe200078e00ff */
[----:B------:R-:W-:-:S04]  /*0320*/  SHF.R.U32.HI R0, RZ, 0x1e, R0 ;  /* 0x0000001eff007819 */ /* 0x000fc80000011600 */
[----:B0-----:R-:W-:-:S04]  /*0330*/  IADD3 R2, P0, PT, R4, UR8, RZ ;  /* 0x0000000804027c10 */ /* 0x001fc8000ff1e0ff */
[----:B------:R-:W-:-:S05]  /*0340*/  IADD3.X R3, PT, PT, R0, UR9, RZ, P0, !PT ;  /* 0x0000000900037c10 */ /* 0x000fca00087fe4ff */
[----:B------:R-:W2:Y:S04]  /*0350*/  LDG.E.128.CONSTANT R8, desc[UR4][R2.64] ;  /* 0x0000000402087981 */ /* 0x000ea8000c1e9d00 */
[----:B------:R-:W3:Y:S01]  /*0360*/  LDG.E.128.CONSTANT R12, desc[UR4][R2.64+0x10] ;  /* 0x00001004020c7981 */ /* 0x000ee2000c1e9d00 */
[----:B------:R-:W-:-:S04]  /*0370*/  IADD3 R4, P0, PT, R4, UR10, RZ ;  /* 0x0000000a04047c10 */ /* 0x000fc8000ff1e0ff */
[----:B------:R-:W-:Y:S01]  /*0380*/  IADD3.X R5, PT, PT, R0, UR11, RZ, P0, !PT ;  /* 0x0000000b00057c10 */ /* 0x000fe200087fe4ff */
[----:B--2---:R-:W-:Y:S01]  /*0390*/  FMUL R8, R8, R8 ;  /* 0x0000000808087220 */ /* 0x004fe20000400000 */
[----:B------:R-:W-:Y:S01]  /*03a0*/  FMUL R9, R9, R9 ;  /* 0x0000000909097220 */ /* 0x000fe20000400000 */
[----:B------:R-:W-:Y:S01]  /*03b0*/  FMUL R10, R10, R10 ;  /* 0x0000000a0a0a7220 */ /* 0x000fe20000400000 */
[----:B------:R-:W-:Y:S01]  /*03c0*/  FMUL R11, R11, R11 ;  /* 0x0000000b0b0b7220 */ /* 0x000fe20000400000 */
[----:B---3--:R-:W-:Y:S01]  /*03d0*/  FMUL R12, R12, R12 ;  /* 0x0000000c0c0c7220 */ /* 0x008fe20000400000 */
[----:B------:R-:W-:Y:S01]  /*03e0*/  FMUL R13, R13, R13 ;  /* 0x0000000d0d0d7220 */ /* 0x000fe20000400000 */
[----:B------:R-:W-:Y:S01]  /*03f0*/  FMUL R14, R14, R14 ;  /* 0x0000000e0e0e7220 */ /* 0x000fe20000400000 */
[----:B------:R-:W-:Y:S01]  /*0400*/  FMUL R15, R15, R15 ;  /* 0x0000000f0f0f7220 */ /* 0x000fe20000400000 */
[----:B------:R-:W-:Y:S04]  /*0410*/  STG.E.128 desc[UR4][R4.64], R8 ;  /* 0x0000000804007986 */ /* 0x000fe8000c101d04 */
[----:B------:R-:W-:Y:S01]  /*0420*/  STG.E.128 desc[UR4][R4.64+0x10], R12 ;  /* 0x0000100c04007986 */ /* 0x000fe2000c101d04 */
[----:B------:R-:W-:Y:S05]  /*0430*/  EXIT ;  /* 0x000000000000794d */ /* 0x000fea0003800000 */
.L_x_2:
[----:B------:R-:W-:-:S00]  /*0440*/  BRA `(.L_x_2) ;  /* 0xfffffffc00fc7947 */ /* 0x000fc0000383ffff */
[----:B------:R-:W-:-:S00]  /*0450*/  NOP ;  /* 0x0000000000007918 */ /* 0x000fc00000000000 */
        /* <DEDUP_REMOVED lines=10> */
.L_x_3:


//--------------------- .nv.shared.reserved.0     --------------------------
	.section	.nv.shared.reserved.0,"aw",@nobits
	.weak		__nv_reservedSMEM_offset_0_alias
	.size		__nv_reservedSMEM_offset_0_alias, 0, 64
	.other		__nv_reservedSMEM_offset_0_alias,@"STO_CUDA_RESERVED_SHARED STV_DEFAULT"
__nv_reservedSMEM_offset_0_alias:
	.zero		0
	.zero		64


//--------------------- .nv.constant0._Z20plugin_square_kernelPKfPfm --------------------------
	.section	.nv.constant0._Z20plugin_square_kernelPKfPfm,"a",@progbits
	.sectionflags	@""
	.align	4
.nv.constant0._Z20plugin_square_kernelPKfPfm:
	.zero		920


//--------------------- SYMBOLS --------------------------

	.type		.nv.reservedSmem.offset0,@object
	.size		.nv.reservedSmem.offset0,0x4
